//
// Generated by NVIDIA NVVM Compiler
//
// Compiler Build ID: CL-36424714
// Cuda compilation tools, release 13.0, V13.0.88
// Based on NVVM 20.0.0
//

.version 9.0
.target sm_100
.address_size 64

	// .globl	_Z16jacobi_iterationPdS_ii

.visible .entry _Z16jacobi_iterationPdS_ii(
	.param .u64 .ptr .align 1 _Z16jacobi_iterationPdS_ii_param_0,
	.param .u64 .ptr .align 1 _Z16jacobi_iterationPdS_ii_param_1,
	.param .u32 _Z16jacobi_iterationPdS_ii_param_2,
	.param .u32 _Z16jacobi_iterationPdS_ii_param_3
)
{
	.reg .pred 	%p<11>;
	.reg .b32 	%r<26>;
	.reg .b64 	%rd<18>;
	.reg .b64 	%fd<12>;

	ld.param.u64 	%rd3, [_Z16jacobi_iterationPdS_ii_param_0];
	ld.param.u64 	%rd2, [_Z16jacobi_iterationPdS_ii_param_1];
	ld.param.u32 	%r4, [_Z16jacobi_iterationPdS_ii_param_2];
	cvta.to.global.u64 	%rd1, %rd3;
	mov.u32 	%r5, %ctaid.y;
	mov.u32 	%r6, %ntid.y;
	mov.u32 	%r7, %tid.y;
	mad.lo.s32 	%r8, %r5, %r6, %r7;
	mov.u32 	%r9, %ctaid.x;
	mov.u32 	%r10, %ntid.x;
	mov.u32 	%r11, %tid.x;
	mad.lo.s32 	%r12, %r9, %r10, %r11;
	setp.eq.s32 	%p1, %r8, 0;
	add.s32 	%r13, %r4, -1;
	setp.ge.s32 	%p2, %r8, %r13;
	or.pred  	%p3, %p1, %p2;
	setp.lt.s32 	%p4, %r12, 1;
	or.pred  	%p5, %p4, %p3;
	setp.ge.s32 	%p6, %r12, %r13;
	or.pred  	%p7, %p5, %p6;
	@%p7 bra 	$L__BB0_5;
	shr.u32 	%r14, %r4, 31;
	add.s32 	%r15, %r4, %r14;
	shr.s32 	%r16, %r15, 1;
	setp.ne.s32 	%p8, %r8, %r16;
	setp.ne.s32 	%p9, %r12, %r16;
	or.pred  	%p10, %p8, %p9;
	@%p10 bra 	$L__BB0_3;
	mad.lo.s32 	%r24, %r4, %r8, %r12;
	mul.wide.s32 	%rd13, %r24, 8;
	add.s64 	%rd14, %rd1, %rd13;
	ld.global.f64 	%fd11, [%rd14];
	bra.uni 	$L__BB0_4;
$L__BB0_3:
	add.s32 	%r17, %r8, -1;
	mul.lo.s32 	%r18, %r4, %r17;
	add.s32 	%r19, %r18, %r12;
	mul.wide.s32 	%rd4, %r19, 8;
	add.s64 	%rd5, %rd1, %rd4;
	ld.global.f64 	%fd4, [%rd5];
	shl.b32 	%r20, %r4, 1;
	add.s32 	%r21, %r18, %r20;
	add.s32 	%r22, %r21, %r12;
	mul.wide.s32 	%rd6, %r22, 8;
	add.s64 	%rd7, %rd1, %rd6;
	ld.global.f64 	%fd5, [%rd7];
	add.f64 	%fd6, %fd4, %fd5;
	sub.s32 	%r23, %r21, %r4;
	cvt.s64.s32 	%rd8, %r23;
	cvt.u64.u32 	%rd9, %r12;
	add.s64 	%rd10, %rd9, %rd8;
	shl.b64 	%rd11, %rd10, 3;
	add.s64 	%rd12, %rd1, %rd11;
	ld.global.f64 	%fd7, [%rd12+-8];
	add.f64 	%fd8, %fd6, %fd7;
	ld.global.f64 	%fd9, [%rd12+8];
	add.f64 	%fd10, %fd8, %fd9;
	mul.f64 	%fd11, %fd10, 0d3FD0000000000000;
$L__BB0_4:
	mad.lo.s32 	%r25, %r4, %r8, %r12;
	cvta.to.global.u64 	%rd15, %rd2;
	mul.wide.s32 	%rd16, %r25, 8;
	add.s64 	%rd17, %rd15, %rd16;
	st.global.f64 	[%rd17], %fd11;
$L__BB0_5:
	ret;

}


// ===== COMPILED SASS (sm_100) =====

	.target	sm_100

	.elftype	@"ET_EXEC"


//--------------------- .note.nv.tkinfo           --------------------------
	.section	.note.nv.tkinfo,"",@"SHT_NOTE"
	.sectionflags	@"SHF_NOTE_NV_TKINFO"
	.tkinfo
        /*0018*/ 	.word	0x00000002
        /*0030*/ 	.string	""
        /*0030*/ 	.string	"ptxas"
        /*0030*/ 	.string	"Cuda compilation tools, release 13.0, V13.0.88"
        /*0030*/ 	.string	"Build cuda_13.0.r13.0/compiler.36424714_0"
        /*0030*/ 	.string	"-arch sm_100 -m 64 "



//--------------------- .note.nv.cuinfo           --------------------------
	.section	.note.nv.cuinfo,"",@"SHT_NOTE"
	.sectionflags	@"SHF_NOTE_NV_CUINFO"
        /*0018*/ 	.short	0x0002
        /*001a*/ 	.short	0x0064
        /*001c*/ 	.short	0x0082
	.zero		2


//--------------------- .nv.info                  --------------------------
	.section	.nv.info,"",@"SHT_CUDA_INFO"
	.align	4


	//----- nvinfo : EIATTR_REGCOUNT
	.align		4
        /*0000*/ 	.byte	0x04, 0x2f
        /*0002*/ 	.short	(.L_1 - .L_0)
	.align		4
.L_0:
        /*0004*/ 	.word	index@(_Z16jacobi_iterationPdS_ii)
        /*0008*/ 	.word	0x00000012


	//----- nvinfo : EIATTR_FRAME_SIZE
	.align		4
.L_1:
        /*000c*/ 	.byte	0x04, 0x11
        /*000e*/ 	.short	(.L_3 - .L_2)
	.align		4
.L_2:
        /*0010*/ 	.word	index@(_Z16jacobi_iterationPdS_ii)
        /*0014*/ 	.word	0x00000000


	//----- nvinfo : EIATTR_MIN_STACK_SIZE
	.align		4
.L_3:
        /*0018*/ 	.byte	0x04, 0x12
        /*001a*/ 	.short	(.L_5 - .L_4)
	.align		4
.L_4:
        /*001c*/ 	.word	index@(_Z16jacobi_iterationPdS_ii)
        /*0020*/ 	.word	0x00000000
.L_5:


//--------------------- .nv.compat                --------------------------
	.section	.nv.compat,"",@"SHT_CUDA_COMPAT_INFO"
	.align	4
        /*0000*/ 	.byte	0x02, 0x09, 0x00, 0x00, 0x02, 0x02, 0x01, 0x00, 0x02, 0x05, 0x05, 0x00, 0x03, 0x07, 0x01, 0x01
        /*0010*/ 	.byte	0x02, 0x03, 0x00, 0x00, 0x02, 0x06, 0x01, 0x00, 0x04, 0x0b, 0x08, 0x00, 0x01, 0x00, 0x00, 0x00
        /*0020*/ 	.byte	0x00, 0x00, 0x00, 0x00


//--------------------- .nv.info._Z16jacobi_iterationPdS_ii --------------------------
	.section	.nv.info._Z16jacobi_iterationPdS_ii,"",@"SHT_CUDA_INFO"
	.sectionflags	@""
	.align	4


	//----- nvinfo : EIATTR_CUDA_API_VERSION
	.align		4
        /*0000*/ 	.byte	0x04, 0x37
        /*0002*/ 	.short	(.L_7 - .L_6)
.L_6:
        /*0004*/ 	.word	0x00000082


	//----- nvinfo : EIATTR_KPARAM_INFO
	.align		4
.L_7:
        /*0008*/ 	.byte	0x04, 0x17
        /*000a*/ 	.short	(.L_9 - .L_8)
.L_8:
        /*000c*/ 	.word	0x00000000
        /*0010*/ 	.short	0x0003
        /*0012*/ 	.short	0x0014
        /*0014*/ 	.byte	0x00, 0xf0, 0x11, 0x00


	//----- nvinfo : EIATTR_KPARAM_INFO
	.align		4
.L_9:
        /*0018*/ 	.byte	0x04, 0x17
        /*001a*/ 	.short	(.L_11 - .L_10)
.L_10:
        /*001c*/ 	.word	0x00000000
        /*0020*/ 	.short	0x0002
        /*0022*/ 	.short	0x0010
        /*0024*/ 	.byte	0x00, 0xf0, 0x11, 0x00


	//----- nvinfo : EIATTR_KPARAM_INFO
	.align		4
.L_11:
        /*0028*/ 	.byte	0x04, 0x17
        /*002a*/ 	.short	(.L_13 - .L_12)
.L_12:
        /*002c*/ 	.word	0x00000000
        /*0030*/ 	.short	0x0001
        /*0032*/ 	.short	0x0008
        /*0034*/ 	.byte	0x00, 0xf5, 0x21, 0x00


	//----- nvinfo : EIATTR_KPARAM_INFO
	.align		4
.L_13:
        /*0038*/ 	.byte	0x04, 0x17
        /*003a*/ 	.short	(.L_15 - .L_14)
.L_14:
        /*003c*/ 	.word	0x00000000
        /*0040*/ 	.short	0x0000
        /*0042*/ 	.short	0x0000
        /*0044*/ 	.byte	0x00, 0xf5, 0x21, 0x00


	//----- nvinfo : EIATTR_SPARSE_MMA_MASK
	.align		4
.L_15:
        /*0048*/ 	.byte	0x03, 0x50
        /*004a*/ 	.short	0x0000


	//----- nvinfo : EIATTR_MAXREG_COUNT
	.align		4
        /*004c*/ 	.byte	0x03, 0x1b
        /*004e*/ 	.short	0x00ff


	//----- nvinfo : EIATTR_MERCURY_ISA_VERSION
	.align		4
        /*0050*/ 	.byte	0x03, 0x5f
        /*0052*/ 	.short	0x0101


	//----- nvinfo : EIATTR_VRC_CTA_INIT_COUNT
	.align		4
        /*0054*/ 	.byte	0x02, 0x4a
	.zero		1
	.zero		1


	//----- nvinfo : EIATTR_EXIT_INSTR_OFFSETS
	.align		4
        /*0058*/ 	.byte	0x04, 0x1c
        /*005a*/ 	.short	(.L_17 - .L_16)


	//   ....[0]....
.L_16:
        /*005c*/ 	.word	0x000000f0


	//   ....[1]....
        /*0060*/ 	.word	0x00000360


	//----- nvinfo : EIATTR_CRS_STACK_SIZE
	.align		4
.L_17:
        /*0064*/ 	.byte	0x04, 0x1e
        /*0066*/ 	.short	(.L_19 - .L_18)
.L_18:
        /*0068*/ 	.word	0x00000000


	//----- nvinfo : EIATTR_CBANK_PARAM_SIZE
	.align		4
.L_19:
        /*006c*/ 	.byte	0x03, 0x19
        /*006e*/ 	.short	0x0018


	//----- nvinfo : EIATTR_PARAM_CBANK
	.align		4
        /*0070*/ 	.byte	0x04, 0x0a
        /*0072*/ 	.short	(.L_21 - .L_20)
	.align		4
.L_20:
        /*0074*/ 	.word	index@(.nv.constant0._Z16jacobi_iterationPdS_ii)
        /*0078*/ 	.short	0x0380
        /*007a*/ 	.short	0x0018


	//----- nvinfo : EIATTR_SW_WAR
	.align		4
.L_21:
        /*007c*/ 	.byte	0x04, 0x36
        /*007e*/ 	.short	(.L_23 - .L_22)
.L_22:
        /*0080*/ 	.word	0x00000008
.L_23:


//--------------------- .nv.callgraph             --------------------------
	.section	.nv.callgraph,"",@"SHT_CUDA_CALLGRAPH"
	.align	4
	.sectionentsize	8
	.align		4
        /*0000*/ 	.word	0x00000000
	.align		4
        /*0004*/ 	.word	0xffffffff
	.align		4
        /*0008*/ 	.word	0x00000000
	.align		4
        /*000c*/ 	.word	0xfffffffe
	.align		4
        /*0010*/ 	.word	0x00000000
	.align		4
        /*0014*/ 	.word	0xfffffffd
	.align		4
        /*0018*/ 	.word	0x00000000
	.align		4
        /*001c*/ 	.word	0xfffffffc


//--------------------- .text._Z16jacobi_iterationPdS_ii --------------------------
	.section	.text._Z16jacobi_iterationPdS_ii,"ax",@progbits
	.align	128
        .global         _Z16jacobi_iterationPdS_ii
        .type           _Z16jacobi_iterationPdS_ii,@function
        .size           _Z16jacobi_iterationPdS_ii,(.L_x_3 - _Z16jacobi_iterationPdS_ii)
        .other          _Z16jacobi_iterationPdS_ii,@"STO_CUDA_ENTRY STV_DEFAULT"
_Z16jacobi_iterationPdS_ii:
.text._Z16jacobi_iterationPdS_ii:
[----:B------:R-:W-:Y:S01]  /*0000*/  LDC R1, c[0x0][0x37c] ;  /* 0x0000df00ff017b82 */ /* 0x000fe20000000800 */
[----:B------:R-:W0:Y:S07]  /*0010*/  S2R R3, SR_TID.Y ;  /* 0x0000000000037919 */ /* 0x000e2e0000002200 */
[----:B------:R-:W0:Y:S01]  /*0020*/  S2UR UR4, SR_CTAID.Y ;  /* 0x00000000000479c3 */ /* 0x000e220000002600 */
[----:B------:R-:W1:Y:S07]  /*0030*/  S2R R4, SR_TID.X ;  /* 0x0000000000047919 */ /* 0x000e6e0000002100 */
[----:B------:R-:W0:Y:S08]  /*0040*/  LDC R0, c[0x0][0x364] ;  /* 0x0000d900ff007b82 */ /* 0x000e300000000800 */
[----:B------:R-:W2:Y:S08]  /*0050*/  LDC R11, c[0x0][0x390] ;  /* 0x0000e400ff0b7b82 */ /* 0x000eb00000000800 */
[----:B------:R-:W1:Y:S08]  /*0060*/  S2UR UR5, SR_CTAID.X ;  /* 0x00000000000579c3 */ /* 0x000e700000002500 */
[----:B------:R-:W1:Y:S01]  /*0070*/  LDC R7, c[0x0][0x360] ;  /* 0x0000d800ff077b82 */ /* 0x000e620000000800 */
[----:B0-----:R-:W-:-:S02]  /*0080*/  IMAD R0, R0, UR4, R3 ;  /* 0x0000000400007c24 */ /* 0x001fc4000f8e0203 */
[----:B--2---:R-:W-:-:S05]  /*0090*/  VIADD R2, R11, 0xffffffff ;  /* 0xffffffff0b027836 */ /* 0x004fca0000000000 */
[----:B------:R-:W-:-:S04]  /*00a0*/  ISETP.GE.AND P0, PT, R0, R2, PT ;  /* 0x000000020000720c */ /* 0x000fc80003f06270 */
[----:B------:R-:W-:Y:S01]  /*00b0*/  ISETP.EQ.OR P0, PT, R0, RZ, P0 ;  /* 0x000000ff0000720c */ /* 0x000fe20000702670 */
[----:B-1----:R-:W-:-:S05]  /*00c0*/  IMAD R7, R7, UR5, R4 ;  /* 0x0000000507077c24 */ /* 0x002fca000f8e0204 */
[----:B------:R-:W-:-:S04]  /*00d0*/  ISETP.LT.OR P0, PT, R7, 0x1, P0 ;  /* 0x000000010700780c */ /* 0x000fc80000701670 */
[----:B------:R-:W-:-:S13]  /*00e0*/  ISETP.GE.OR P0, PT, R7, R2, P0 ;  /* 0x000000020700720c */ /* 0x000fda0000706670 */
[----:B------:R-:W-:Y:S05]  /*00f0*/  @P0 EXIT ;  /* 0x000000000000094d */ /* 0x000fea0003800000 */
[----:B------:R-:W-:Y:S01]  /*0100*/  LEA.HI R2, R11, R11, RZ, 0x1 ;  /* 0x0000000b0b027211 */ /* 0x000fe200078f08ff */
[----:B------:R-:W0:Y:S03]  /*0110*/  LDCU.64 UR4, c[0x0][0x358] ;  /* 0x00006b00ff0477ac */ /* 0x000e260008000a00 */
[----:B------:R-:W-:-:S04]  /*0120*/  SHF.R.S32.HI R2, RZ, 0x1, R2 ;  /* 0x00000001ff027819 */ /* 0x000fc80000011402 */
[----:B------:R-:W-:-:S04]  /*0130*/  ISETP.NE.AND P0, PT, R7, R2, PT ;  /* 0x000000020700720c */ /* 0x000fc80003f05270 */
[----:B------:R-:W-:-:S13]  /*0140*/  ISETP.NE.OR P0, PT, R0, R2, P0 ;  /* 0x000000020000720c */ /* 0x000fda0000705670 */
[----:B------:R-:W1:Y:S01]  /*0150*/  @!P0 LDC.64 R4, c[0x0][0x380] ;  /* 0x0000e000ff048b82 */ /* 0x000e620000000a00 */
[----:B------:R-:W-:-:S04]  /*0160*/  @!P0 IMAD R3, R0, R11, R7 ;  /* 0x0000000b00038224 */ /* 0x000fc800078e0207 */
[----:B-1----:R-:W-:-:S03]  /*0170*/  @!P0 IMAD.WIDE R4, R3, 0x8, R4 ;  /* 0x0000000803048825 */ /* 0x002fc600078e0204 */
[----:B------:R-:W1:Y:S03]  /*0180*/  LDC.64 R2, c[0x0][0x388] ;  /* 0x0000e200ff027b82 */ /* 0x000e660000000a00 */
[----:B0-----:R-:W5:Y:S01]  /*0190*/  @!P0 LDG.E.64 R4, desc[UR4][R4.64] ;  /* 0x0000000404048981 */ /* 0x001f62000c1e1b00 */
[----:B------:R-:W-:Y:S01]  /*01a0*/  IMAD R9, R0, R11, R7 ;  /* 0x0000000b00097224 */ /* 0x000fe200078e0207 */
[----:B------:R-:W-:Y:S03]  /*01b0*/  BSSY.RECONVERGENT B0, `(.L_x_0) ;  /* 0x0000019000007945 */ /* 0x000fe60003800200 */
[----:B-1----:R-:W-:Y:S01]  /*01c0*/  IMAD.WIDE R2, R9, 0x8, R2 ;  /* 0x0000000809027825 */ /* 0x002fe200078e0202 */
[----:B------:R-:W-:Y:S06]  /*01d0*/  @!P0 BRA `(.L_x_1) ;  /* 0x0000000000588947 */ /* 0x000fec0003800000 */
[----:B------:R-:W0:Y:S01]  /*01e0*/  LDC.64 R8, c[0x0][0x380] ;  /* 0x0000e000ff087b82 */ /* 0x000e220000000a00 */
[----:B------:R-:W-:Y:S01]  /*01f0*/  VIADD R0, R0, 0xffffffff ;  /* 0xffffffff00007836 */ /* 0x000fe20000000000 */
[----:B------:R-:W1:Y:S03]  /*0200*/  LDCU.64 UR6, c[0x0][0x380] ;  /* 0x00007000ff0677ac */ /* 0x000e660008000a00 */
[----:B------:R-:W-:-:S04]  /*0210*/  IMAD R0, R0, R11, RZ ;  /* 0x0000000b00007224 */ /* 0x000fc800078e02ff */
[----:B-----5:R-:W-:Y:S01]  /*0220*/  IMAD.IADD R5, R7, 0x1, R0 ;  /* 0x0000000107057824 */ /* 0x020fe200078e0200 */
[----:B------:R-:W-:-:S04]  /*0230*/  LEA R4, R11, R0, 0x1 ;  /* 0x000000000b047211 */ /* 0x000fc800078e08ff */
[----:B------:R-:W-:Y:S01]  /*0240*/  IADD3 R0, PT, PT, R4, -R11, RZ ;  /* 0x8000000b04007210 */ /* 0x000fe20007ffe0ff */
[----:B------:R-:W-:-:S03]  /*0250*/  IMAD.IADD R11, R7, 0x1, R4 ;  /* 0x00000001070b7824 */ /* 0x000fc600078e0204 */
[----:B------:R-:W-:Y:S01]  /*0260*/  IADD3 R4, P0, PT, R7, R0, RZ ;  /* 0x0000000007047210 */ /* 0x000fe20007f1e0ff */
[----:B0-----:R-:W-:-:S03]  /*0270*/  IMAD.WIDE R6, R5, 0x8, R8 ;  /* 0x0000000805067825 */ /* 0x001fc600078e0208 */
[----:B------:R-:W-:Y:S02]  /*0280*/  LEA.HI.X.SX32 R5, R0, RZ, 0x1, P0 ;  /* 0x000000ff00057211 */ /* 0x000fe400000f0eff */
[C---:B-1----:R-:W-:Y:S01]  /*0290*/  LEA R10, P0, R4.reuse, UR6, 0x3 ;  /* 0x00000006040a7c11 */ /* 0x042fe2000f8018ff */
[----:B------:R-:W-:Y:S01]  /*02a0*/  IMAD.WIDE R8, R11, 0x8, R8 ;  /* 0x000000080b087825 */ /* 0x000fe200078e0208 */
[----:B------:R-:W2:Y:S02]  /*02b0*/  LDG.E.64 R6, desc[UR4][R6.64] ;  /* 0x0000000406067981 */ /* 0x000ea4000c1e1b00 */
[----:B------:R-:W-:-:S03]  /*02c0*/  LEA.HI.X R11, R4, UR7, R5, 0x3, P0 ;  /* 0x00000007040b7c11 */ /* 0x000fc600080f1c05 */
[----:B------:R-:W2:Y:S04]  /*02d0*/  LDG.E.64 R8, desc[UR4][R8.64] ;  /* 0x0000000408087981 */ /* 0x000ea8000c1e1b00 */
[----:B------:R-:W3:Y:S04]  /*02e0*/  LDG.E.64 R12, desc[UR4][R10.64+-0x8] ;  /* 0xfffff8040a0c7981 */ /* 0x000ee8000c1e1b00 */
[----:B------:R-:W4:Y:S01]  /*02f0*/  LDG.E.64 R14, desc[UR4][R10.64+0x8] ;  /* 0x000008040a0e7981 */ /* 0x000f22000c1e1b00 */
[----:B--2---:R-:W-:-:S08]  /*0300*/  DADD R4, R6, R8 ;  /* 0x0000000006047229 */ /* 0x004fd00000000008 */
[----:B---3--:R-:W-:-:S08]  /*0310*/  DADD R4, R4, R12 ;  /* 0x0000000004047229 */ /* 0x008fd0000000000c */
[----:B----4-:R-:W-:-:S08]  /*0320*/  DADD R4, R4, R14 ;  /* 0x0000000004047229 */ /* 0x010fd0000000000e */
[----:B------:R-:W-:-:S11]  /*0330*/  DMUL R4, R4, 0.25 ;  /* 0x3fd0000004047828 */ /* 0x000fd60000000000 */
.L_x_1:
[----:B------:R-:W-:Y:S05]  /*0340*/  BSYNC.RECONVERGENT B0 ;  /* 0x0000000000007941 */ /* 0x000fea0003800200 */
.L_x_0:
[----:B-----5:R-:W-:Y:S01]  /*0350*/  STG.E.64 desc[UR4][R2.64], R4 ;  /* 0x0000000402007986 */ /* 0x020fe2000c101b04 */
[----:B------:R-:W-:Y:S05]  /*0360*/  EXIT ;  /* 0x000000000000794d */ /* 0x000fea0003800000 */
.L_x_2:
[----:B------:R-:W-:-:S00]  /*0370*/  BRA `(.L_x_2) ;  /* 0xfffffffc00fc7947 */ /* 0x000fc0000383ffff */
[----:B------:R-:W-:-:S00]  /*0380*/  NOP ;  /* 0x0000000000007918 */ /* 0x000fc00000000000 */
[----:B------:R-:W-:-:S00]  /*0390*/  NOP ;  /* 0x0000000000007918 */ /* 0x000fc00000000000 */
[----:B------:R-:W-:-:S00]  /*03a0*/  NOP ;  /* 0x0000000000007918 */ /* 0x000fc00000000000 */
[----:B------:R-:W-:-:S00]  /*03b0*/  NOP ;  /* 0x0000000000007918 */ /* 0x000fc00000000000 */
[----:B------:R-:W-:-:S00]  /*03c0*/  NOP ;  /* 0x0000000000007918 */ /* 0x000fc00000000000 */
[----:B------:R-:W-:-:S00]  /*03d0*/  NOP ;  /* 0x0000000000007918 */ /* 0x000fc00000000000 */
[----:B------:R-:W-:-:S00]  /*03e0*/  NOP ;  /* 0x0000000000007918 */ /* 0x000fc00000000000 */
[----:B------:R-:W-:-:S00]  /*03f0*/  NOP ;  /* 0x0000000000007918 */ /* 0x000fc00000000000 */
.L_x_3:


//--------------------- .nv.shared.reserved.0     --------------------------
	.section	.nv.shared.reserved.0,"aw",@nobits
	.weak		__nv_reservedSMEM_offset_0_alias
	.size		__nv_reservedSMEM_offset_0_alias, 0, 64
	.other		__nv_reservedSMEM_offset_0_alias,@"STO_CUDA_RESERVED_SHARED STV_DEFAULT"
__nv_reservedSMEM_offset_0_alias:
	.zero		0
	.zero		64


//--------------------- .nv.constant0._Z16jacobi_iterationPdS_ii --------------------------
	.section	.nv.constant0._Z16jacobi_iterationPdS_ii,"a",@progbits
	.sectionflags	@""
	.align	4
.nv.constant0._Z16jacobi_iterationPdS_ii:
	.zero		920


//--------------------- SYMBOLS --------------------------

	.type		.nv.reservedSmem.offset0,@object
	.size		.nv.reservedSmem.offset0,0x4
